//
// Generated by NVIDIA NVVM Compiler
//
// Compiler Build ID: CL-36424714
// Cuda compilation tools, release 13.0, V13.0.88
// Based on NVVM 20.0.0
//

.version 9.0
.target sm_100
.address_size 64

	// .globl	_ZN2gr6newmod21apply_newblock_kernelEPKhPhi

.visible .entry _ZN2gr6newmod21apply_newblock_kernelEPKhPhi(
	.param .u64 .ptr .align 1 _ZN2gr6newmod21apply_newblock_kernelEPKhPhi_param_0,
	.param .u64 .ptr .align 1 _ZN2gr6newmod21apply_newblock_kernelEPKhPhi_param_1,
	.param .u32 _ZN2gr6newmod21apply_newblock_kernelEPKhPhi_param_2
)
{


	ret;

}


// ===== COMPILED SASS (sm_100) =====

	.target	sm_100

	.elftype	@"ET_EXEC"


//--------------------- .note.nv.tkinfo           --------------------------
	.section	.note.nv.tkinfo,"",@"SHT_NOTE"
	.sectionflags	@"SHF_NOTE_NV_TKINFO"
	.tkinfo
        /*0018*/ 	.word	0x00000002
        /*0030*/ 	.string	""
        /*0030*/ 	.string	"ptxas"
        /*0030*/ 	.string	"Cuda compilation tools, release 13.0, V13.0.88"
        /*0030*/ 	.string	"Build cuda_13.0.r13.0/compiler.36424714_0"
        /*0030*/ 	.string	"-arch sm_100 -m 64 "



//--------------------- .note.nv.cuinfo           --------------------------
	.section	.note.nv.cuinfo,"",@"SHT_NOTE"
	.sectionflags	@"SHF_NOTE_NV_CUINFO"
        /*0018*/ 	.short	0x0002
        /*001a*/ 	.short	0x0064
        /*001c*/ 	.short	0x0082
	.zero		2


//--------------------- .nv.info                  --------------------------
	.section	.nv.info,"",@"SHT_CUDA_INFO"
	.align	4


	//----- nvinfo : EIATTR_REGCOUNT
	.align		4
        /*0000*/ 	.byte	0x04, 0x2f
        /*0002*/ 	.short	(.L_1 - .L_0)
	.align		4
.L_0:
        /*0004*/ 	.word	index@(_ZN2gr6newmod21apply_newblock_kernelEPKhPhi)
        /*0008*/ 	.word	0x00000004


	//----- nvinfo : EIATTR_FRAME_SIZE
	.align		4
.L_1:
        /*000c*/ 	.byte	0x04, 0x11
        /*000e*/ 	.short	(.L_3 - .L_2)
	.align		4
.L_2:
        /*0010*/ 	.word	index@(_ZN2gr6newmod21apply_newblock_kernelEPKhPhi)
        /*0014*/ 	.word	0x00000000


	//----- nvinfo : EIATTR_MIN_STACK_SIZE
	.align		4
.L_3:
        /*0018*/ 	.byte	0x04, 0x12
        /*001a*/ 	.short	(.L_5 - .L_4)
	.align		4
.L_4:
        /*001c*/ 	.word	index@(_ZN2gr6newmod21apply_newblock_kernelEPKhPhi)
        /*0020*/ 	.word	0x00000000
.L_5:


//--------------------- .nv.compat                --------------------------
	.section	.nv.compat,"",@"SHT_CUDA_COMPAT_INFO"
	.align	4
        /*0000*/ 	.byte	0x02, 0x09, 0x00, 0x00, 0x02, 0x02, 0x01, 0x00, 0x02, 0x05, 0x05, 0x00, 0x03, 0x07, 0x01, 0x01
        /*0010*/ 	.byte	0x02, 0x03, 0x00, 0x00, 0x02, 0x06, 0x01, 0x00, 0x04, 0x0b, 0x08, 0x00, 0x09, 0x00, 0x00, 0x00
        /*0020*/ 	.byte	0x00, 0x00, 0x00, 0x00


//--------------------- .nv.info._ZN2gr6newmod21apply_newblock_kernelEPKhPhi --------------------------
	.section	.nv.info._ZN2gr6newmod21apply_newblock_kernelEPKhPhi,"",@"SHT_CUDA_INFO"
	.sectionflags	@""
	.align	4


	//----- nvinfo : EIATTR_CUDA_API_VERSION
	.align		4
        /*0000*/ 	.byte	0x04, 0x37
        /*0002*/ 	.short	(.L_7 - .L_6)
.L_6:
        /*0004*/ 	.word	0x00000082


	//----- nvinfo : EIATTR_KPARAM_INFO
	.align		4
.L_7:
        /*0008*/ 	.byte	0x04, 0x17
        /*000a*/ 	.short	(.L_9 - .L_8)
.L_8:
        /*000c*/ 	.word	0x00000000
        /*0010*/ 	.short	0x0002
        /*0012*/ 	.short	0x0010
        /*0014*/ 	.byte	0x00, 0xf0, 0x11, 0x00


	//----- nvinfo : EIATTR_KPARAM_INFO
	.align		4
.L_9:
        /*0018*/ 	.byte	0x04, 0x17
        /*001a*/ 	.short	(.L_11 - .L_10)
.L_10:
        /*001c*/ 	.word	0x00000000
        /*0020*/ 	.short	0x0001
        /*0022*/ 	.short	0x0008
        /*0024*/ 	.byte	0x00, 0xf5, 0x21, 0x00


	//----- nvinfo : EIATTR_KPARAM_INFO
	.align		4
.L_11:
        /*0028*/ 	.byte	0x04, 0x17
        /*002a*/ 	.short	(.L_13 - .L_12)
.L_12:
        /*002c*/ 	.word	0x00000000
        /*0030*/ 	.short	0x0000
        /*0032*/ 	.short	0x0000
        /*0034*/ 	.byte	0x00, 0xf5, 0x21, 0x00


	//----- nvinfo : EIATTR_SPARSE_MMA_MASK
	.align		4
.L_13:
        /*0038*/ 	.byte	0x03, 0x50
        /*003a*/ 	.short	0x0000


	//----- nvinfo : EIATTR_MAXREG_COUNT
	.align		4
        /*003c*/ 	.byte	0x03, 0x1b
        /*003e*/ 	.short	0x00ff


	//----- nvinfo : EIATTR_MERCURY_ISA_VERSION
	.align		4
        /*0040*/ 	.byte	0x03, 0x5f
        /*0042*/ 	.short	0x0101


	//----- nvinfo : EIATTR_VRC_CTA_INIT_COUNT
	.align		4
        /*0044*/ 	.byte	0x02, 0x4a
	.zero		1
	.zero		1


	//----- nvinfo : EIATTR_EXIT_INSTR_OFFSETS
	.align		4
        /*0048*/ 	.byte	0x04, 0x1c
        /*004a*/ 	.short	(.L_15 - .L_14)


	//   ....[0]....
.L_14:
        /*004c*/ 	.word	0x00000010


	//----- nvinfo : EIATTR_CBANK_PARAM_SIZE
	.align		4
.L_15:
        /*0050*/ 	.byte	0x03, 0x19
        /*0052*/ 	.short	0x0014


	//----- nvinfo : EIATTR_PARAM_CBANK
	.align		4
        /*0054*/ 	.byte	0x04, 0x0a
        /*0056*/ 	.short	(.L_17 - .L_16)
	.align		4
.L_16:
        /*0058*/ 	.word	index@(.nv.constant0._ZN2gr6newmod21apply_newblock_kernelEPKhPhi)
        /*005c*/ 	.short	0x0380
        /*005e*/ 	.short	0x0014


	//----- nvinfo : EIATTR_SW_WAR
	.align		4
.L_17:
        /*0060*/ 	.byte	0x04, 0x36
        /*0062*/ 	.short	(.L_19 - .L_18)
.L_18:
        /*0064*/ 	.word	0x00000008
.L_19:


//--------------------- .nv.callgraph             --------------------------
	.section	.nv.callgraph,"",@"SHT_CUDA_CALLGRAPH"
	.align	4
	.sectionentsize	8
	.align		4
        /*0000*/ 	.word	0x00000000
	.align		4
        /*0004*/ 	.word	0xffffffff
	.align		4
        /*0008*/ 	.word	0x00000000
	.align		4
        /*000c*/ 	.word	0xfffffffe
	.align		4
        /*0010*/ 	.word	0x00000000
	.align		4
        /*0014*/ 	.word	0xfffffffd
	.align		4
        /*0018*/ 	.word	0x00000000
	.align		4
        /*001c*/ 	.word	0xfffffffc


//--------------------- .text._ZN2gr6newmod21apply_newblock_kernelEPKhPhi --------------------------
	.section	.text._ZN2gr6newmod21apply_newblock_kernelEPKhPhi,"ax",@progbits
	.align	128
        .global         _ZN2gr6newmod21apply_newblock_kernelEPKhPhi
        .type           _ZN2gr6newmod21apply_newblock_kernelEPKhPhi,@function
        .size           _ZN2gr6newmod21apply_newblock_kernelEPKhPhi,(.L_x_1 - _ZN2gr6newmod21apply_newblock_kernelEPKhPhi)
        .other          _ZN2gr6newmod21apply_newblock_kernelEPKhPhi,@"STO_CUDA_ENTRY STV_DEFAULT"
_ZN2gr6newmod21apply_newblock_kernelEPKhPhi:
.text._ZN2gr6newmod21apply_newblock_kernelEPKhPhi:
[----:B------:R-:W-:Y:S01]  /*0000*/  LDC R1, c[0x0][0x37c] ;  /* 0x0000df00ff017b82 */ /* 0x000fe20000000800 */
[----:B------:R-:W-:Y:S05]  /*0010*/  EXIT ;  /* 0x000000000000794d */ /* 0x000fea0003800000 */
.L_x_0:
[----:B------:R-:W-:-:S00]  /*0020*/  BRA `(.L_x_0) ;  /* 0xfffffffc00fc7947 */ /* 0x000fc0000383ffff */
[----:B------:R-:W-:-:S00]  /*0030*/  NOP ;  /* 0x0000000000007918 */ /* 0x000fc00000000000 */
        /* <DEDUP_REMOVED lines=12> */
.L_x_1:


//--------------------- .nv.shared.reserved.0     --------------------------
	.section	.nv.shared.reserved.0,"aw",@nobits
	.weak		__nv_reservedSMEM_offset_0_alias
	.size		__nv_reservedSMEM_offset_0_alias, 0, 64
	.other		__nv_reservedSMEM_offset_0_alias,@"STO_CUDA_RESERVED_SHARED STV_DEFAULT"
__nv_reservedSMEM_offset_0_alias:
	.zero		0
	.zero		64


//--------------------- .nv.constant0._ZN2gr6newmod21apply_newblock_kernelEPKhPhi --------------------------
	.section	.nv.constant0._ZN2gr6newmod21apply_newblock_kernelEPKhPhi,"a",@progbits
	.sectionflags	@""
	.align	4
.nv.constant0._ZN2gr6newmod21apply_newblock_kernelEPKhPhi:
	.zero		916


//--------------------- SYMBOLS --------------------------

	.type		.nv.reservedSmem.offset0,@object
	.size		.nv.reservedSmem.offset0,0x4
